//
// Generated by NVIDIA NVVM Compiler
//
// Compiler Build ID: CL-36424714
// Cuda compilation tools, release 13.0, V13.0.88
// Based on NVVM 20.0.0
//

.version 9.0
.target sm_100
.address_size 64

	// .globl	_Z19find_abs_max_kernelPK6__halfPfi

.visible .entry _Z19find_abs_max_kernelPK6__halfPfi(
	.param .u64 .ptr .align 1 _Z19find_abs_max_kernelPK6__halfPfi_param_0,
	.param .u64 .ptr .align 1 _Z19find_abs_max_kernelPK6__halfPfi_param_1,
	.param .u32 _Z19find_abs_max_kernelPK6__halfPfi_param_2
)
{
	.reg .pred 	%p<4>;
	.reg .b16 	%rs<2>;
	.reg .b32 	%r<11>;
	.reg .b32 	%f<5>;
	.reg .b64 	%rd<7>;

	ld.param.u64 	%rd2, [_Z19find_abs_max_kernelPK6__halfPfi_param_0];
	ld.param.u64 	%rd3, [_Z19find_abs_max_kernelPK6__halfPfi_param_1];
	ld.param.u32 	%r5, [_Z19find_abs_max_kernelPK6__halfPfi_param_2];
	cvta.to.global.u64 	%rd1, %rd3;
	mov.u32 	%r6, %ctaid.x;
	mov.u32 	%r7, %ntid.x;
	mov.u32 	%r8, %tid.x;
	mad.lo.s32 	%r1, %r6, %r7, %r8;
	setp.ge.s32 	%p1, %r1, %r5;
	@%p1 bra 	$L__BB0_4;
	cvta.to.global.u64 	%rd4, %rd2;
	mul.wide.s32 	%rd5, %r1, 2;
	add.s64 	%rd6, %rd4, %rd5;
	ld.global.u16 	%rs1, [%rd6];
	// begin inline asm
	{  cvt.f32.f16 %f2, %rs1;}

	// end inline asm
	abs.f32 	%f1, %f2;
	setp.leu.f32 	%p2, %f1, 0f00000000;
	@%p2 bra 	$L__BB0_4;
	ld.global.u32 	%r10, [%rd1];
$L__BB0_3:
	mov.b32 	%f3, %r10;
	max.f32 	%f4, %f1, %f3;
	mov.b32 	%r9, %f4;
	atom.relaxed.global.cas.b32 	%r4, [%rd1], %r10, %r9;
	setp.ne.s32 	%p3, %r10, %r4;
	mov.u32 	%r10, %r4;
	@%p3 bra 	$L__BB0_3;
$L__BB0_4:
	ret;

}
	// .globl	_Z15quantize_kernelPK6__halfPafi
.visible .entry _Z15quantize_kernelPK6__halfPafi(
	.param .u64 .ptr .align 1 _Z15quantize_kernelPK6__halfPafi_param_0,
	.param .u64 .ptr .align 1 _Z15quantize_kernelPK6__halfPafi_param_1,
	.param .f32 _Z15quantize_kernelPK6__halfPafi_param_2,
	.param .u32 _Z15quantize_kernelPK6__halfPafi_param_3
)
{
	.reg .pred 	%p<2>;
	.reg .b16 	%rs<2>;
	.reg .b32 	%r<7>;
	.reg .b32 	%f<10>;
	.reg .b64 	%rd<9>;

	ld.param.u64 	%rd1, [_Z15quantize_kernelPK6__halfPafi_param_0];
	ld.param.u64 	%rd2, [_Z15quantize_kernelPK6__halfPafi_param_1];
	ld.param.f32 	%f1, [_Z15quantize_kernelPK6__halfPafi_param_2];
	ld.param.u32 	%r2, [_Z15quantize_kernelPK6__halfPafi_param_3];
	mov.u32 	%r3, %ctaid.x;
	mov.u32 	%r4, %ntid.x;
	mov.u32 	%r5, %tid.x;
	mad.lo.s32 	%r1, %r3, %r4, %r5;
	setp.ge.s32 	%p1, %r1, %r2;
	@%p1 bra 	$L__BB1_2;
	cvta.to.global.u64 	%rd3, %rd1;
	cvta.to.global.u64 	%rd4, %rd2;
	cvt.s64.s32 	%rd5, %r1;
	mul.wide.s32 	%rd6, %r1, 2;
	add.s64 	%rd7, %rd3, %rd6;
	ld.global.u16 	%rs1, [%rd7];
	// begin inline asm
	{  cvt.f32.f16 %f2, %rs1;}

	// end inline asm
	div.rn.f32 	%f3, %f2, %f1;
	mov.f32 	%f4, 0f3F000000;
	copysign.f32 	%f5, %f3, %f4;
	add.rz.f32 	%f6, %f3, %f5;
	cvt.rzi.f32.f32 	%f7, %f6;
	min.f32 	%f8, %f7, 0f42FE0000;
	max.f32 	%f9, %f8, 0fC2FE0000;
	cvt.rzi.s32.f32 	%r6, %f9;
	add.s64 	%rd8, %rd4, %rd5;
	st.global.u8 	[%rd8], %r6;
$L__BB1_2:
	ret;

}
	// .globl	_Z17dequantize_kernelPKaP6__halffi
.visible .entry _Z17dequantize_kernelPKaP6__halffi(
	.param .u64 .ptr .align 1 _Z17dequantize_kernelPKaP6__halffi_param_0,
	.param .u64 .ptr .align 1 _Z17dequantize_kernelPKaP6__halffi_param_1,
	.param .f32 _Z17dequantize_kernelPKaP6__halffi_param_2,
	.param .u32 _Z17dequantize_kernelPKaP6__halffi_param_3
)
{
	.reg .pred 	%p<2>;
	.reg .b16 	%rs<3>;
	.reg .b32 	%r<6>;
	.reg .b32 	%f<4>;
	.reg .b64 	%rd<9>;

	ld.param.u64 	%rd1, [_Z17dequantize_kernelPKaP6__halffi_param_0];
	ld.param.u64 	%rd2, [_Z17dequantize_kernelPKaP6__halffi_param_1];
	ld.param.f32 	%f1, [_Z17dequantize_kernelPKaP6__halffi_param_2];
	ld.param.u32 	%r2, [_Z17dequantize_kernelPKaP6__halffi_param_3];
	mov.u32 	%r3, %ctaid.x;
	mov.u32 	%r4, %ntid.x;
	mov.u32 	%r5, %tid.x;
	mad.lo.s32 	%r1, %r3, %r4, %r5;
	setp.ge.s32 	%p1, %r1, %r2;
	@%p1 bra 	$L__BB2_2;
	cvta.to.global.u64 	%rd3, %rd1;
	cvta.to.global.u64 	%rd4, %rd2;
	cvt.s64.s32 	%rd5, %r1;
	add.s64 	%rd6, %rd3, %rd5;
	ld.global.s8 	%rs2, [%rd6];
	cvt.rn.f32.s16 	%f3, %rs2;
	mul.f32 	%f2, %f1, %f3;
	// begin inline asm
	{  cvt.rn.f16.f32 %rs1, %f2;}

	// end inline asm
	mul.wide.s32 	%rd7, %r1, 2;
	add.s64 	%rd8, %rd4, %rd7;
	st.global.u16 	[%rd8], %rs1;
$L__BB2_2:
	ret;

}


// ===== COMPILED SASS (sm_100) =====

	.target	sm_100

	.elftype	@"ET_EXEC"


//--------------------- .note.nv.tkinfo           --------------------------
	.section	.note.nv.tkinfo,"",@"SHT_NOTE"
	.sectionflags	@"SHF_NOTE_NV_TKINFO"
	.tkinfo
        /*0018*/ 	.word	0x00000002
        /*0030*/ 	.string	""
        /*0030*/ 	.string	"ptxas"
        /*0030*/ 	.string	"Cuda compilation tools, release 13.0, V13.0.88"
        /*0030*/ 	.string	"Build cuda_13.0.r13.0/compiler.36424714_0"
        /*0030*/ 	.string	"-arch sm_100 -m 64 "



//--------------------- .note.nv.cuinfo           --------------------------
	.section	.note.nv.cuinfo,"",@"SHT_NOTE"
	.sectionflags	@"SHF_NOTE_NV_CUINFO"
        /*0018*/ 	.short	0x0002
        /*001a*/ 	.short	0x0064
        /*001c*/ 	.short	0x0082
	.zero		2


//--------------------- .nv.info                  --------------------------
	.section	.nv.info,"",@"SHT_CUDA_INFO"
	.align	4


	//----- nvinfo : EIATTR_REGCOUNT
	.align		4
        /*0000*/ 	.byte	0x04, 0x2f
        /*0002*/ 	.short	(.L_1 - .L_0)
	.align		4
.L_0:
        /*0004*/ 	.word	index@(_Z19find_abs_max_kernelPK6__halfPfi)
        /*0008*/ 	.word	0x0000000a


	//----- nvinfo : EIATTR_FRAME_SIZE
	.align		4
.L_1:
        /*000c*/ 	.byte	0x04, 0x11
        /*000e*/ 	.short	(.L_3 - .L_2)
	.align		4
.L_2:
        /*0010*/ 	.word	index@(_Z19find_abs_max_kernelPK6__halfPfi)
        /*0014*/ 	.word	0x00000000


	//----- nvinfo : EIATTR_REGCOUNT
	.align		4
.L_3:
        /*0018*/ 	.byte	0x04, 0x2f
        /*001a*/ 	.short	(.L_5 - .L_4)
	.align		4
.L_4:
        /*001c*/ 	.word	index@(_Z15quantize_kernelPK6__halfPafi)
        /*0020*/ 	.word	0x00000010


	//----- nvinfo : EIATTR_FRAME_SIZE
	.align		4
.L_5:
        /*0024*/ 	.byte	0x04, 0x11
        /*0026*/ 	.short	(.L_7 - .L_6)
	.align		4
.L_6:
        /*0028*/ 	.word	index@($__internal_0_$__cuda_sm3x_div_rn_noftz_f32_slowpath)
        /*002c*/ 	.word	0x00000000


	//----- nvinfo : EIATTR_FRAME_SIZE
	.align		4
.L_7:
        /*0030*/ 	.byte	0x04, 0x11
        /*0032*/ 	.short	(.L_9 - .L_8)
	.align		4
.L_8:
        /*0034*/ 	.word	index@(_Z15quantize_kernelPK6__halfPafi)
        /*0038*/ 	.word	0x00000000


	//----- nvinfo : EIATTR_REGCOUNT
	.align		4
.L_9:
        /*003c*/ 	.byte	0x04, 0x2f
        /*003e*/ 	.short	(.L_11 - .L_10)
	.align		4
.L_10:
        /*0040*/ 	.word	index@(_Z17dequantize_kernelPKaP6__halffi)
        /*0044*/ 	.word	0x0000000a


	//----- nvinfo : EIATTR_FRAME_SIZE
	.align		4
.L_11:
        /*0048*/ 	.byte	0x04, 0x11
        /*004a*/ 	.short	(.L_13 - .L_12)
	.align		4
.L_12:
        /*004c*/ 	.word	index@(_Z17dequantize_kernelPKaP6__halffi)
        /*0050*/ 	.word	0x00000000


	//----- nvinfo : EIATTR_MIN_STACK_SIZE
	.align		4
.L_13:
        /*0054*/ 	.byte	0x04, 0x12
        /*0056*/ 	.short	(.L_15 - .L_14)
	.align		4
.L_14:
        /*0058*/ 	.word	index@(_Z17dequantize_kernelPKaP6__halffi)
        /*005c*/ 	.word	0x00000000


	//----- nvinfo : EIATTR_MIN_STACK_SIZE
	.align		4
.L_15:
        /*0060*/ 	.byte	0x04, 0x12
        /*0062*/ 	.short	(.L_17 - .L_16)
	.align		4
.L_16:
        /*0064*/ 	.word	index@(_Z15quantize_kernelPK6__halfPafi)
        /*0068*/ 	.word	0x00000000


	//----- nvinfo : EIATTR_MIN_STACK_SIZE
	.align		4
.L_17:
        /*006c*/ 	.byte	0x04, 0x12
        /*006e*/ 	.short	(.L_19 - .L_18)
	.align		4
.L_18:
        /*0070*/ 	.word	index@(_Z19find_abs_max_kernelPK6__halfPfi)
        /*0074*/ 	.word	0x00000000
.L_19:


//--------------------- .nv.compat                --------------------------
	.section	.nv.compat,"",@"SHT_CUDA_COMPAT_INFO"
	.align	4
        /*0000*/ 	.byte	0x02, 0x09, 0x00, 0x00, 0x02, 0x02, 0x01, 0x00, 0x02, 0x05, 0x05, 0x00, 0x03, 0x07, 0x01, 0x01
        /*0010*/ 	.byte	0x02, 0x03, 0x00, 0x00, 0x02, 0x06, 0x01, 0x00, 0x04, 0x0b, 0x08, 0x00, 0x01, 0x00, 0x00, 0x00
        /*0020*/ 	.byte	0x00, 0x00, 0x00, 0x00


//--------------------- .nv.info._Z17dequantize_kernelPKaP6__halffi --------------------------
	.section	.nv.info._Z17dequantize_kernelPKaP6__halffi,"",@"SHT_CUDA_INFO"
	.sectionflags	@""
	.align	4


	//----- nvinfo : EIATTR_CUDA_API_VERSION
	.align		4
        /*0000*/ 	.byte	0x04, 0x37
        /*0002*/ 	.short	(.L_21 - .L_20)
.L_20:
        /*0004*/ 	.word	0x00000082


	//----- nvinfo : EIATTR_KPARAM_INFO
	.align		4
.L_21:
        /*0008*/ 	.byte	0x04, 0x17
        /*000a*/ 	.short	(.L_23 - .L_22)
.L_22:
        /*000c*/ 	.word	0x00000000
        /*0010*/ 	.short	0x0003
        /*0012*/ 	.short	0x0014
        /*0014*/ 	.byte	0x00, 0xf0, 0x11, 0x00


	//----- nvinfo : EIATTR_KPARAM_INFO
	.align		4
.L_23:
        /*0018*/ 	.byte	0x04, 0x17
        /*001a*/ 	.short	(.L_25 - .L_24)
.L_24:
        /*001c*/ 	.word	0x00000000
        /*0020*/ 	.short	0x0002
        /*0022*/ 	.short	0x0010
        /*0024*/ 	.byte	0x00, 0xf0, 0x11, 0x00


	//----- nvinfo : EIATTR_KPARAM_INFO
	.align		4
.L_25:
        /*0028*/ 	.byte	0x04, 0x17
        /*002a*/ 	.short	(.L_27 - .L_26)
.L_26:
        /*002c*/ 	.word	0x00000000
        /*0030*/ 	.short	0x0001
        /*0032*/ 	.short	0x0008
        /*0034*/ 	.byte	0x00, 0xf5, 0x21, 0x00


	//----- nvinfo : EIATTR_KPARAM_INFO
	.align		4
.L_27:
        /*0038*/ 	.byte	0x04, 0x17
        /*003a*/ 	.short	(.L_29 - .L_28)
.L_28:
        /*003c*/ 	.word	0x00000000
        /*0040*/ 	.short	0x0000
        /*0042*/ 	.short	0x0000
        /*0044*/ 	.byte	0x00, 0xf5, 0x21, 0x00


	//----- nvinfo : EIATTR_SPARSE_MMA_MASK
	.align		4
.L_29:
        /*0048*/ 	.byte	0x03, 0x50
        /*004a*/ 	.short	0x0000


	//----- nvinfo : EIATTR_MAXREG_COUNT
	.align		4
        /*004c*/ 	.byte	0x03, 0x1b
        /*004e*/ 	.short	0x00ff


	//----- nvinfo : EIATTR_MERCURY_ISA_VERSION
	.align		4
        /*0050*/ 	.byte	0x03, 0x5f
        /*0052*/ 	.short	0x0101


	//----- nvinfo : EIATTR_VRC_CTA_INIT_COUNT
	.align		4
        /*0054*/ 	.byte	0x02, 0x4a
	.zero		1
	.zero		1


	//----- nvinfo : EIATTR_EXIT_INSTR_OFFSETS
	.align		4
        /*0058*/ 	.byte	0x04, 0x1c
        /*005a*/ 	.short	(.L_31 - .L_30)


	//   ....[0]....
.L_30:
        /*005c*/ 	.word	0x00000070


	//   ....[1]....
        /*0060*/ 	.word	0x00000140


	//----- nvinfo : EIATTR_CBANK_PARAM_SIZE
	.align		4
.L_31:
        /*0064*/ 	.byte	0x03, 0x19
        /*0066*/ 	.short	0x0018


	//----- nvinfo : EIATTR_PARAM_CBANK
	.align		4
        /*0068*/ 	.byte	0x04, 0x0a
        /*006a*/ 	.short	(.L_33 - .L_32)
	.align		4
.L_32:
        /*006c*/ 	.word	index@(.nv.constant0._Z17dequantize_kernelPKaP6__halffi)
        /*0070*/ 	.short	0x0380
        /*0072*/ 	.short	0x0018


	//----- nvinfo : EIATTR_SW_WAR
	.align		4
.L_33:
        /*0074*/ 	.byte	0x04, 0x36
        /*0076*/ 	.short	(.L_35 - .L_34)
.L_34:
        /*0078*/ 	.word	0x00000008
.L_35:


//--------------------- .nv.info._Z15quantize_kernelPK6__halfPafi --------------------------
	.section	.nv.info._Z15quantize_kernelPK6__halfPafi,"",@"SHT_CUDA_INFO"
	.sectionflags	@""
	.align	4


	//----- nvinfo : EIATTR_CUDA_API_VERSION
	.align		4
        /*0000*/ 	.byte	0x04, 0x37
        /*0002*/ 	.short	(.L_37 - .L_36)
.L_36:
        /*0004*/ 	.word	0x00000082


	//----- nvinfo : EIATTR_KPARAM_INFO
	.align		4
.L_37:
        /*0008*/ 	.byte	0x04, 0x17
        /*000a*/ 	.short	(.L_39 - .L_38)
.L_38:
        /*000c*/ 	.word	0x00000000
        /*0010*/ 	.short	0x0003
        /*0012*/ 	.short	0x0014
        /*0014*/ 	.byte	0x00, 0xf0, 0x11, 0x00


	//----- nvinfo : EIATTR_KPARAM_INFO
	.align		4
.L_39:
        /*0018*/ 	.byte	0x04, 0x17
        /*001a*/ 	.short	(.L_41 - .L_40)
.L_40:
        /*001c*/ 	.word	0x00000000
        /*0020*/ 	.short	0x0002
        /*0022*/ 	.short	0x0010
        /*0024*/ 	.byte	0x00, 0xf0, 0x11, 0x00


	//----- nvinfo : EIATTR_KPARAM_INFO
	.align		4
.L_41:
        /*0028*/ 	.byte	0x04, 0x17
        /*002a*/ 	.short	(.L_43 - .L_42)
.L_42:
        /*002c*/ 	.word	0x00000000
        /*0030*/ 	.short	0x0001
        /*0032*/ 	.short	0x0008
        /*0034*/ 	.byte	0x00, 0xf5, 0x21, 0x00


	//----- nvinfo : EIATTR_KPARAM_INFO
	.align		4
.L_43:
        /*0038*/ 	.byte	0x04, 0x17
        /*003a*/ 	.short	(.L_45 - .L_44)
.L_44:
        /*003c*/ 	.word	0x00000000
        /*0040*/ 	.short	0x0000
        /*0042*/ 	.short	0x0000
        /*0044*/ 	.byte	0x00, 0xf5, 0x21, 0x00


	//----- nvinfo : EIATTR_SPARSE_MMA_MASK
	.align		4
.L_45:
        /*0048*/ 	.byte	0x03, 0x50
        /*004a*/ 	.short	0x0000


	//----- nvinfo : EIATTR_MAXREG_COUNT
	.align		4
        /*004c*/ 	.byte	0x03, 0x1b
        /*004e*/ 	.short	0x00ff


	//----- nvinfo : EIATTR_MERCURY_ISA_VERSION
	.align		4
        /*0050*/ 	.byte	0x03, 0x5f
        /*0052*/ 	.short	0x0101


	//----- nvinfo : EIATTR_VRC_CTA_INIT_COUNT
	.align		4
        /*0054*/ 	.byte	0x02, 0x4a
	.zero		1
	.zero		1


	//----- nvinfo : EIATTR_EXIT_INSTR_OFFSETS
	.align		4
        /*0058*/ 	.byte	0x04, 0x1c
        /*005a*/ 	.short	(.L_47 - .L_46)


	//   ....[0]....
.L_46:
        /*005c*/ 	.word	0x00000070


	//   ....[1]....
        /*0060*/ 	.word	0x00000260


	//----- nvinfo : EIATTR_CRS_STACK_SIZE
	.align		4
.L_47:
        /*0064*/ 	.byte	0x04, 0x1e
        /*0066*/ 	.short	(.L_49 - .L_48)
.L_48:
        /*0068*/ 	.word	0x00000000


	//----- nvinfo : EIATTR_CBANK_PARAM_SIZE
	.align		4
.L_49:
        /*006c*/ 	.byte	0x03, 0x19
        /*006e*/ 	.short	0x0018


	//----- nvinfo : EIATTR_PARAM_CBANK
	.align		4
        /*0070*/ 	.byte	0x04, 0x0a
        /*0072*/ 	.short	(.L_51 - .L_50)
	.align		4
.L_50:
        /*0074*/ 	.word	index@(.nv.constant0._Z15quantize_kernelPK6__halfPafi)
        /*0078*/ 	.short	0x0380
        /*007a*/ 	.short	0x0018


	//----- nvinfo : EIATTR_SW_WAR
	.align		4
.L_51:
        /*007c*/ 	.byte	0x04, 0x36
        /*007e*/ 	.short	(.L_53 - .L_52)
.L_52:
        /*0080*/ 	.word	0x00000008
.L_53:


//--------------------- .nv.info._Z19find_abs_max_kernelPK6__halfPfi --------------------------
	.section	.nv.info._Z19find_abs_max_kernelPK6__halfPfi,"",@"SHT_CUDA_INFO"
	.sectionflags	@""
	.align	4


	//----- nvinfo : EIATTR_CUDA_API_VERSION
	.align		4
        /*0000*/ 	.byte	0x04, 0x37
        /*0002*/ 	.short	(.L_55 - .L_54)
.L_54:
        /*0004*/ 	.word	0x00000082


	//----- nvinfo : EIATTR_KPARAM_INFO
	.align		4
.L_55:
        /*0008*/ 	.byte	0x04, 0x17
        /*000a*/ 	.short	(.L_57 - .L_56)
.L_56:
        /*000c*/ 	.word	0x00000000
        /*0010*/ 	.short	0x0002
        /*0012*/ 	.short	0x0010
        /*0014*/ 	.byte	0x00, 0xf0, 0x11, 0x00


	//----- nvinfo : EIATTR_KPARAM_INFO
	.align		4
.L_57:
        /*0018*/ 	.byte	0x04, 0x17
        /*001a*/ 	.short	(.L_59 - .L_58)
.L_58:
        /*001c*/ 	.word	0x00000000
        /*0020*/ 	.short	0x0001
        /*0022*/ 	.short	0x0008
        /*0024*/ 	.byte	0x00, 0xf5, 0x21, 0x00


	//----- nvinfo : EIATTR_KPARAM_INFO
	.align		4
.L_59:
        /*0028*/ 	.byte	0x04, 0x17
        /*002a*/ 	.short	(.L_61 - .L_60)
.L_60:
        /*002c*/ 	.word	0x00000000
        /*0030*/ 	.short	0x0000
        /*0032*/ 	.short	0x0000
        /*0034*/ 	.byte	0x00, 0xf5, 0x21, 0x00


	//----- nvinfo : EIATTR_SPARSE_MMA_MASK
	.align		4
.L_61:
        /*0038*/ 	.byte	0x03, 0x50
        /*003a*/ 	.short	0x0000


	//----- nvinfo : EIATTR_MAXREG_COUNT
	.align		4
        /*003c*/ 	.byte	0x03, 0x1b
        /*003e*/ 	.short	0x00ff


	//----- nvinfo : EIATTR_MERCURY_ISA_VERSION
	.align		4
        /*0040*/ 	.byte	0x03, 0x5f
        /*0042*/ 	.short	0x0101


	//----- nvinfo : EIATTR_VRC_CTA_INIT_COUNT
	.align		4
        /*0044*/ 	.byte	0x02, 0x4a
	.zero		1
	.zero		1


	//----- nvinfo : EIATTR_EXIT_INSTR_OFFSETS
	.align		4
        /*0048*/ 	.byte	0x04, 0x1c
        /*004a*/ 	.short	(.L_63 - .L_62)


	//   ....[0]....
.L_62:
        /*004c*/ 	.word	0x00000070


	//   ....[1]....
        /*0050*/ 	.word	0x000000e0


	//   ....[2]....
        /*0054*/ 	.word	0x00000170


	//----- nvinfo : EIATTR_CRS_STACK_SIZE
	.align		4
.L_63:
        /*0058*/ 	.byte	0x04, 0x1e
        /*005a*/ 	.short	(.L_65 - .L_64)
.L_64:
        /*005c*/ 	.word	0x00000000


	//----- nvinfo : EIATTR_CBANK_PARAM_SIZE
	.align		4
.L_65:
        /*0060*/ 	.byte	0x03, 0x19
        /*0062*/ 	.short	0x0014


	//----- nvinfo : EIATTR_PARAM_CBANK
	.align		4
        /*0064*/ 	.byte	0x04, 0x0a
        /*0066*/ 	.short	(.L_67 - .L_66)
	.align		4
.L_66:
        /*0068*/ 	.word	index@(.nv.constant0._Z19find_abs_max_kernelPK6__halfPfi)
        /*006c*/ 	.short	0x0380
        /*006e*/ 	.short	0x0014


	//----- nvinfo : EIATTR_SW_WAR
	.align		4
.L_67:
        /*0070*/ 	.byte	0x04, 0x36
        /*0072*/ 	.short	(.L_69 - .L_68)
.L_68:
        /*0074*/ 	.word	0x00000008
.L_69:


//--------------------- .nv.callgraph             --------------------------
	.section	.nv.callgraph,"",@"SHT_CUDA_CALLGRAPH"
	.align	4
	.sectionentsize	8
	.align		4
        /*0000*/ 	.word	0x00000000
	.align		4
        /*0004*/ 	.word	0xffffffff
	.align		4
        /*0008*/ 	.word	0x00000000
	.align		4
        /*000c*/ 	.word	0xfffffffe
	.align		4
        /*0010*/ 	.word	0x00000000
	.align		4
        /*0014*/ 	.word	0xfffffffd
	.align		4
        /*0018*/ 	.word	0x00000000
	.align		4
        /*001c*/ 	.word	0xfffffffc


//--------------------- .text._Z17dequantize_kernelPKaP6__halffi --------------------------
	.section	.text._Z17dequantize_kernelPKaP6__halffi,"ax",@progbits
	.align	128
        .global         _Z17dequantize_kernelPKaP6__halffi
        .type           _Z17dequantize_kernelPKaP6__halffi,@function
        .size           _Z17dequantize_kernelPKaP6__halffi,(.L_x_18 - _Z17dequantize_kernelPKaP6__halffi)
        .other          _Z17dequantize_kernelPKaP6__halffi,@"STO_CUDA_ENTRY STV_DEFAULT"
_Z17dequantize_kernelPKaP6__halffi:
.text._Z17dequantize_kernelPKaP6__halffi:
[----:B------:R-:W-:Y:S01]  /*0000*/  LDC R1, c[0x0][0x37c] ;  /* 0x0000df00ff017b82 */ /* 0x000fe20000000800 */
[----:B------:R-:W0:Y:S07]  /*0010*/  S2R R0, SR_TID.X ;  /* 0x0000000000007919 */ /* 0x000e2e0000002100 */
[----:B------:R-:W0:Y:S01]  /*0020*/  S2UR UR4, SR_CTAID.X ;  /* 0x00000000000479c3 */ /* 0x000e220000002500 */
[----:B------:R-:W1:Y:S07]  /*0030*/  LDCU UR5, c[0x0][0x394] ;  /* 0x00007280ff0577ac */ /* 0x000e6e0008000800 */
[----:B------:R-:W0:Y:S02]  /*0040*/  LDC R7, c[0x0][0x360] ;  /* 0x0000d800ff077b82 */ /* 0x000e240000000800 */
[----:B0-----:R-:W-:-:S05]  /*0050*/  IMAD R7, R7, UR4, R0 ;  /* 0x0000000407077c24 */ /* 0x001fca000f8e0200 */
[----:B-1----:R-:W-:-:S13]  /*0060*/  ISETP.GE.AND P0, PT, R7, UR5, PT ;  /* 0x0000000507007c0c */ /* 0x002fda000bf06270 */
[----:B------:R-:W-:Y:S05]  /*0070*/  @P0 EXIT ;  /* 0x000000000000094d */ /* 0x000fea0003800000 */
[----:B------:R-:W0:Y:S01]  /*0080*/  LDCU.64 UR6, c[0x0][0x380] ;  /* 0x00007000ff0677ac */ /* 0x000e220008000a00 */
[----:B------:R-:W1:Y:S01]  /*0090*/  LDC.64 R2, c[0x0][0x388] ;  /* 0x0000e200ff027b82 */ /* 0x000e620000000a00 */
[----:B------:R-:W2:Y:S01]  /*00a0*/  LDCU.64 UR4, c[0x0][0x358] ;  /* 0x00006b00ff0477ac */ /* 0x000ea20008000a00 */
[C---:B0-----:R-:W-:Y:S01]  /*00b0*/  IADD3 R4, P0, PT, R7.reuse, UR6, RZ ;  /* 0x0000000607047c10 */ /* 0x041fe2000ff1e0ff */
[----:B------:R-:W0:Y:S03]  /*00c0*/  LDCU UR6, c[0x0][0x390] ;  /* 0x00007200ff0677ac */ /* 0x000e260008000800 */
[----:B------:R-:W-:-:S05]  /*00d0*/  LEA.HI.X.SX32 R5, R7, UR7, 0x1, P0 ;  /* 0x0000000707057c11 */ /* 0x000fca00080f0eff */
[----:B--2---:R-:W2:Y:S01]  /*00e0*/  LDG.E.S8 R4, desc[UR4][R4.64] ;  /* 0x0000000404047981 */ /* 0x004ea2000c1e1300 */
[----:B-1----:R-:W-:Y:S01]  /*00f0*/  IMAD.WIDE R2, R7, 0x2, R2 ;  /* 0x0000000207027825 */ /* 0x002fe200078e0202 */
[----:B--2---:R-:W0:Y:S03]  /*0100*/  I2F.S16 R0, R4 ;  /* 0x0000000400007306 */ /* 0x004e260000101400 */
[----:B0-----:R-:W-:-:S05]  /*0110*/  FMUL R0, R0, UR6 ;  /* 0x0000000600007c20 */ /* 0x001fca0008400000 */
[----:B------:R-:W-:-:S05]  /*0120*/  F2FP.F16.F32.PACK_AB R0, RZ, R0 ;  /* 0x00000000ff00723e */ /* 0x000fca00000000ff */
[----:B------:R-:W-:Y:S01]  /*0130*/  STG.E.U16 desc[UR4][R2.64], R0 ;  /* 0x0000000002007986 */ /* 0x000fe2000c101504 */
[----:B------:R-:W-:Y:S05]  /*0140*/  EXIT ;  /* 0x000000000000794d */ /* 0x000fea0003800000 */
.L_x_0:
[----:B------:R-:W-:-:S00]  /*0150*/  BRA `(.L_x_0) ;  /* 0xfffffffc00fc7947 */ /* 0x000fc0000383ffff */
[----:B------:R-:W-:-:S00]  /*0160*/  NOP ;  /* 0x0000000000007918 */ /* 0x000fc00000000000 */
        /* <DEDUP_REMOVED lines=9> */
.L_x_18:


//--------------------- .text._Z15quantize_kernelPK6__halfPafi --------------------------
	.section	.text._Z15quantize_kernelPK6__halfPafi,"ax",@progbits
	.align	128
        .global         _Z15quantize_kernelPK6__halfPafi
        .type           _Z15quantize_kernelPK6__halfPafi,@function
        .size           _Z15quantize_kernelPK6__halfPafi,(.L_x_17 - _Z15quantize_kernelPK6__halfPafi)
        .other          _Z15quantize_kernelPK6__halfPafi,@"STO_CUDA_ENTRY STV_DEFAULT"
_Z15quantize_kernelPK6__halfPafi:
.text._Z15quantize_kernelPK6__halfPafi:
        /* <DEDUP_REMOVED lines=8> */
[----:B------:R-:W0:Y:S01]  /*0080*/  LDC.64 R4, c[0x0][0x380] ;  /* 0x0000e000ff047b82 */ /* 0x000e220000000a00 */
[----:B------:R-:W1:Y:S07]  /*0090*/  LDCU.64 UR4, c[0x0][0x358] ;  /* 0x00006b00ff0477ac */ /* 0x000e6e0008000a00 */
[----:B------:R-:W2:Y:S01]  /*00a0*/  LDC R9, c[0x0][0x390] ;  /* 0x0000e400ff097b82 */ /* 0x000ea20000000800 */
[----:B0-----:R-:W-:-:S05]  /*00b0*/  IMAD.WIDE R4, R2, 0x2, R4 ;  /* 0x0000000202047825 */ /* 0x001fca00078e0204 */
[----:B-1----:R-:W3:Y:S01]  /*00c0*/  LDG.E.U16 R0, desc[UR4][R4.64] ;  /* 0x0000000404007981 */ /* 0x002ee2000c1e1500 */
[----:B------:R-:W-:Y:S01]  /*00d0*/  BSSY.RECONVERGENT B0, `(.L_x_1) ;  /* 0x000000d000007945 */ /* 0x000fe20003800200 */
[----:B--2---:R-:W0:Y:S02]  /*00e0*/  MUFU.RCP R3, R9 ;  /* 0x0000000900037308 */ /* 0x004e240000001000 */
[----:B0-----:R-:W-:-:S04]  /*00f0*/  FFMA R6, R3, -R9, 1 ;  /* 0x3f80000003067423 */ /* 0x001fc80000000809 */
[----:B------:R-:W-:Y:S01]  /*0100*/  FFMA R3, R3, R6, R3 ;  /* 0x0000000603037223 */ /* 0x000fe20000000003 */
[----:B---3--:R-:W-:-:S04]  /*0110*/  HADD2.F32 R0, -RZ, R0.H0_H0 ;  /* 0x20000000ff007230 */ /* 0x008fc80000004100 */
[----:B------:R-:W0:Y:S01]  /*0120*/  FCHK P0, R0, R9 ;  /* 0x0000000900007302 */ /* 0x000e220000000000 */
[----:B------:R-:W-:-:S04]  /*0130*/  FFMA R6, R0, R3, RZ ;  /* 0x0000000300067223 */ /* 0x000fc800000000ff */
[----:B------:R-:W-:-:S04]  /*0140*/  FFMA R7, R6, -R9, R0 ;  /* 0x8000000906077223 */ /* 0x000fc80000000000 */
[----:B------:R-:W-:Y:S01]  /*0150*/  FFMA R3, R3, R7, R6 ;  /* 0x0000000703037223 */ /* 0x000fe20000000006 */
[----:B0-----:R-:W-:Y:S06]  /*0160*/  @!P0 BRA `(.L_x_2) ;  /* 0x00000000000c8947 */ /* 0x001fec0003800000 */
[----:B------:R-:W-:-:S07]  /*0170*/  MOV R4, 0x190 ;  /* 0x0000019000047802 */ /* 0x000fce0000000f00 */
[----:B------:R-:W-:Y:S05]  /*0180*/  CALL.REL.NOINC `($__internal_0_$__cuda_sm3x_div_rn_noftz_f32_slowpath) ;  /* 0x0000000000387944 */ /* 0x000fea0003c00000 */
[----:B------:R-:W-:-:S07]  /*0190*/  IMAD.MOV.U32 R3, RZ, RZ, R0 ;  /* 0x000000ffff037224 */ /* 0x000fce00078e0000 */
.L_x_2:
[----:B------:R-:W-:Y:S05]  /*01a0*/  BSYNC.RECONVERGENT B0 ;  /* 0x0000000000007941 */ /* 0x000fea0003800200 */
.L_x_1:
[----:B------:R-:W-:Y:S01]  /*01b0*/  IMAD.MOV.U32 R0, RZ, RZ, 0x3f000000 ;  /* 0x3f000000ff007424 */ /* 0x000fe200078e00ff */
[----:B------:R-:W0:Y:S04]  /*01c0*/  LDCU.64 UR6, c[0x0][0x388] ;  /* 0x00007100ff0677ac */ /* 0x000e280008000a00 */
[----:B------:R-:W-:-:S05]  /*01d0*/  LOP3.LUT R0, R0, 0x80000000, R3, 0xb8, !PT ;  /* 0x8000000000007812 */ /* 0x000fca00078eb803 */
[----:B------:R-:W-:-:S06]  /*01e0*/  FADD.RZ R0, R0, R3 ;  /* 0x0000000300007221 */ /* 0x000fcc000000c000 */
[----:B------:R-:W1:Y:S01]  /*01f0*/  FRND.TRUNC R0, R0 ;  /* 0x0000000000007307 */ /* 0x000e62000020d000 */
[----:B0-----:R-:W-:-:S04]  /*0200*/  IADD3 R4, P0, PT, R2, UR6, RZ ;  /* 0x0000000602047c10 */ /* 0x001fc8000ff1e0ff */
[----:B------:R-:W-:Y:S02]  /*0210*/  LEA.HI.X.SX32 R5, R2, UR7, 0x1, P0 ;  /* 0x0000000702057c11 */ /* 0x000fe400080f0eff */
[----:B-1----:R-:W-:-:S04]  /*0220*/  FMNMX R3, R0, 127, PT ;  /* 0x42fe000000037809 */ /* 0x002fc80003800000 */
[----:B------:R-:W-:-:S06]  /*0230*/  FMNMX R3, R3, -127, !PT ;  /* 0xc2fe000003037809 */ /* 0x000fcc0007800000 */
[----:B------:R-:W0:Y:S02]  /*0240*/  F2I.TRUNC.NTZ R3, R3 ;  /* 0x0000000300037305 */ /* 0x000e24000020f100 */
[----:B0-----:R-:W-:Y:S01]  /*0250*/  STG.E.U8 desc[UR4][R4.64], R3 ;  /* 0x0000000304007986 */ /* 0x001fe2000c101104 */
[----:B------:R-:W-:Y:S05]  /*0260*/  EXIT ;  /* 0x000000000000794d */ /* 0x000fea0003800000 */
        .weak           $__internal_0_$__cuda_sm3x_div_rn_noftz_f32_slowpath
        .type           $__internal_0_$__cuda_sm3x_div_rn_noftz_f32_slowpath,@function
        .size           $__internal_0_$__cuda_sm3x_div_rn_noftz_f32_slowpath,(.L_x_17 - $__internal_0_$__cuda_sm3x_div_rn_noftz_f32_slowpath)
$__internal_0_$__cuda_sm3x_div_rn_noftz_f32_slowpath:
[----:B------:R-:W0:Y:S01]  /*0270*/  LDC R3, c[0x0][0x390] ;  /* 0x0000e400ff037b82 */ /* 0x000e220000000800 */
[--C-:B------:R-:W-:Y:S01]  /*0280*/  SHF.R.U32.HI R5, RZ, 0x17, R0.reuse ;  /* 0x00000017ff057819 */ /* 0x100fe20000011600 */
[----:B------:R-:W1:Y:S01]  /*0290*/  LDCU UR6, c[0x0][0x390] ;  /* 0x00007200ff0677ac */ /* 0x000e620008000800 */
[----:B------:R-:W-:Y:S01]  /*02a0*/  BSSY.RECONVERGENT B1, `(.L_x_3) ;  /* 0x0000064000017945 */ /* 0x000fe20003800200 */
[----:B------:R-:W-:Y:S01]  /*02b0*/  IMAD.MOV.U32 R7, RZ, RZ, R0 ;  /* 0x000000ffff077224 */ /* 0x000fe200078e0000 */
[----:B------:R-:W-:-:S05]  /*02c0*/  LOP3.LUT R5, R5, 0xff, RZ, 0xc0, !PT ;  /* 0x000000ff05057812 */ /* 0x000fca00078ec0ff */
[----:B------:R-:W-:Y:S02]  /*02d0*/  VIADD R10, R5, 0xffffffff ;  /* 0xffffffff050a7836 */ /* 0x000fe40000000000 */
[----:B-1----:R-:W-:Y:S01]  /*02e0*/  IMAD.U32 R8, RZ, RZ, UR6 ;  /* 0x00000006ff087e24 */ /* 0x002fe2000f8e00ff */
[----:B0-----:R-:W-:-:S04]  /*02f0*/  SHF.R.U32.HI R6, RZ, 0x17, R3 ;  /* 0x00000017ff067819 */ /* 0x001fc80000011603 */
[----:B------:R-:W-:-:S05]  /*0300*/  LOP3.LUT R6, R6, 0xff, RZ, 0xc0, !PT ;  /* 0x000000ff06067812 */ /* 0x000fca00078ec0ff */
[----:B------:R-:W-:-:S05]  /*0310*/  VIADD R11, R6, 0xffffffff ;  /* 0xffffffff060b7836 */ /* 0x000fca0000000000 */
[----:B------:R-:W-:-:S04]  /*0320*/  ISETP.GT.U32.AND P0, PT, R11, 0xfd, PT ;  /* 0x000000fd0b00780c */ /* 0x000fc80003f04070 */
[----:B------:R-:W-:-:S13]  /*0330*/  ISETP.GT.U32.OR P0, PT, R10, 0xfd, P0 ;  /* 0x000000fd0a00780c */ /* 0x000fda0000704470 */
[----:B------:R-:W-:Y:S01]  /*0340*/  @!P0 IMAD.MOV.U32 R9, RZ, RZ, RZ ;  /* 0x000000ffff098224 */ /* 0x000fe200078e00ff */
[----:B------:R-:W-:Y:S06]  /*0350*/  @!P0 BRA `(.L_x_4) ;  /* 0x00000000005c8947 */ /* 0x000fec0003800000 */
[----:B------:R-:W-:Y:S02]  /*0360*/  FSETP.GTU.FTZ.AND P1, PT, |R3|, +INF , PT ;  /* 0x7f8000000300780b */ /* 0x000fe40003f3c200 */
[----:B------:R-:W-:-:S04]  /*0370*/  FSETP.GTU.FTZ.AND P0, PT, |R0|, +INF , PT ;  /* 0x7f8000000000780b */ /* 0x000fc80003f1c200 */
[----:B------:R-:W-:-:S13]  /*0380*/  PLOP3.LUT P0, PT, P0, P1, PT, 0xf8, 0x8f ;  /* 0x00000000008f781c */ /* 0x000fda0000703f70 */
[----:B------:R-:W-:Y:S05]  /*0390*/  @P0 BRA `(.L_x_5) ;  /* 0x00000004004c0947 */ /* 0x000fea0003800000 */
[----:B------:R-:W-:-:S13]  /*03a0*/  LOP3.LUT P0, RZ, R8, 0x7fffffff, R7, 0xc8, !PT ;  /* 0x7fffffff08ff7812 */ /* 0x000fda000780c807 */
[----:B------:R-:W-:Y:S05]  /*03b0*/  @!P0 BRA `(.L_x_6) ;  /* 0x00000004003c8947 */ /* 0x000fea0003800000 */
[C---:B------:R-:W-:Y:S02]  /*03c0*/  FSETP.NEU.FTZ.AND P2, PT, |R0|.reuse, +INF , PT ;  /* 0x7f8000000000780b */ /* 0x040fe40003f5d200 */
[----:B------:R-:W-:Y:S02]  /*03d0*/  FSETP.NEU.FTZ.AND P1, PT, |R3|, +INF , PT ;  /* 0x7f8000000300780b */ /* 0x000fe40003f3d200 */
[----:B------:R-:W-:-:S11]  /*03e0*/  FSETP.NEU.FTZ.AND P0, PT, |R0|, +INF , PT ;  /* 0x7f8000000000780b */ /* 0x000fd60003f1d200 */
[----:B------:R-:W-:Y:S05]  /*03f0*/  @!P1 BRA !P2, `(.L_x_6) ;  /* 0x00000004002c9947 */ /* 0x000fea0005000000 */
[----:B------:R-:W-:-:S04]  /*0400*/  LOP3.LUT P2, RZ, R7, 0x7fffffff, RZ, 0xc0, !PT ;  /* 0x7fffffff07ff7812 */ /* 0x000fc8000784c0ff */
[----:B------:R-:W-:-:S13]  /*0410*/  PLOP3.LUT P1, PT, P1, P2, PT, 0x2f, 0xf2 ;  /* 0x0000000000f2781c */ /* 0x000fda0000f24577 */
[----:B------:R-:W-:Y:S05]  /*0420*/  @P1 BRA `(.L_x_7) ;  /* 0x0000000400181947 */ /* 0x000fea0003800000 */
[----:B------:R-:W-:-:S04]  /*0430*/  LOP3.LUT P1, RZ, R8, 0x7fffffff, RZ, 0xc0, !PT ;  /* 0x7fffffff08ff7812 */ /* 0x000fc8000782c0ff */
[----:B------:R-:W-:-:S13]  /*0440*/  PLOP3.LUT P0, PT, P0, P1, PT, 0x2f, 0xf2 ;  /* 0x0000000000f2781c */ /* 0x000fda0000702577 */
[----:B------:R-:W-:Y:S05]  /*0450*/  @P0 BRA `(.L_x_8) ;  /* 0x0000000400000947 */ /* 0x000fea0003800000 */
[----:B------:R-:W-:Y:S02]  /*0460*/  ISETP.GE.AND P0, PT, R10, RZ, PT ;  /* 0x000000ff0a00720c */ /* 0x000fe40003f06270 */
[----:B------:R-:W-:-:S11]  /*0470*/  ISETP.GE.AND P1, PT, R11, RZ, PT ;  /* 0x000000ff0b00720c */ /* 0x000fd60003f26270 */
[----:B------:R-:W-:Y:S02]  /*0480*/  @P0 IMAD.MOV.U32 R9, RZ, RZ, RZ ;  /* 0x000000ffff090224 */ /* 0x000fe400078e00ff */
[----:B------:R-:W-:Y:S01]  /*0490*/  @!P0 FFMA R7, R0, 1.84467440737095516160e+19, RZ ;  /* 0x5f80000000078823 */ /* 0x000fe200000000ff */
[----:B------:R-:W-:Y:S02]  /*04a0*/  @!P0 IMAD.MOV.U32 R9, RZ, RZ, -0x40 ;  /* 0xffffffc0ff098424 */ /* 0x000fe400078e00ff */
[----:B------:R-:W-:Y:S02]  /*04b0*/  @!P1 FFMA R8, R3, 1.84467440737095516160e+19, RZ ;  /* 0x5f80000003089823 */ /* 0x000fe400000000ff */
[----:B------:R-:W-:-:S07]  /*04c0*/  @!P1 VIADD R9, R9, 0x40 ;  /* 0x0000004009099836 */ /* 0x000fce0000000000 */
.L_x_4:
[----:B------:R-:W-:Y:S01]  /*04d0*/  LEA R3, R6, 0xc0800000, 0x17 ;  /* 0xc080000006037811 */ /* 0x000fe200078eb8ff */
[----:B------:R-:W-:Y:S01]  /*04e0*/  VIADD R5, R5, 0xffffff81 ;  /* 0xffffff8105057836 */ /* 0x000fe20000000000 */
[----:B------:R-:W-:Y:S03]  /*04f0*/  BSSY.RECONVERGENT B2, `(.L_x_9) ;  /* 0x0000035000027945 */ /* 0x000fe60003800200 */
[----:B------:R-:W-:Y:S01]  /*0500*/  IMAD.IADD R3, R8, 0x1, -R3 ;  /* 0x0000000108037824 */ /* 0x000fe200078e0a03 */
[C---:B------:R-:W-:Y:S01]  /*0510*/  IADD3 R6, PT, PT, R5.reuse, 0x7f, -R6 ;  /* 0x0000007f05067810 */ /* 0x040fe20007ffe806 */
[----:B------:R-:W-:Y:S02]  /*0520*/  IMAD R0, R5, -0x800000, R7 ;  /* 0xff80000005007824 */ /* 0x000fe400078e0207 */
[----:B------:R-:W0:Y:S01]  /*0530*/  MUFU.RCP R8, R3 ;  /* 0x0000000300087308 */ /* 0x000e220000001000 */
[----:B------:R-:W-:Y:S01]  /*0540*/  FADD.FTZ R11, -R3, -RZ ;  /* 0x800000ff030b7221 */ /* 0x000fe20000010100 */
[----:B------:R-:W-:-:S03]  /*0550*/  IMAD.IADD R6, R6, 0x1, R9 ;  /* 0x0000000106067824 */ /* 0x000fc600078e0209 */
[----:B0-----:R-:W-:-:S04]  /*0560*/  FFMA R13, R8, R11, 1 ;  /* 0x3f800000080d7423 */ /* 0x001fc8000000000b */
[----:B------:R-:W-:-:S04]  /*0570*/  FFMA R10, R8, R13, R8 ;  /* 0x0000000d080a7223 */ /* 0x000fc80000000008 */
[----:B------:R-:W-:-:S04]  /*0580*/  FFMA R7, R0, R10, RZ ;  /* 0x0000000a00077223 */ /* 0x000fc800000000ff */
[----:B------:R-:W-:-:S04]  /*0590*/  FFMA R8, R11, R7, R0 ;  /* 0x000000070b087223 */ /* 0x000fc80000000000 */
[----:B------:R-:W-:-:S04]  /*05a0*/  FFMA R7, R10, R8, R7 ;  /* 0x000000080a077223 */ /* 0x000fc80000000007 */
[----:B------:R-:W-:-:S04]  /*05b0*/  FFMA R8, R11, R7, R0 ;  /* 0x000000070b087223 */ /* 0x000fc80000000000 */
[----:B------:R-:W-:-:S05]  /*05c0*/  FFMA R0, R10, R8, R7 ;  /* 0x000000080a007223 */ /* 0x000fca0000000007 */
[----:B------:R-:W-:-:S04]  /*05d0*/  SHF.R.U32.HI R3, RZ, 0x17, R0 ;  /* 0x00000017ff037819 */ /* 0x000fc80000011600 */
[----:B------:R-:W-:-:S05]  /*05e0*/  LOP3.LUT R3, R3, 0xff, RZ, 0xc0, !PT ;  /* 0x000000ff03037812 */ /* 0x000fca00078ec0ff */
[----:B------:R-:W-:-:S04]  /*05f0*/  IMAD.IADD R9, R3, 0x1, R6 ;  /* 0x0000000103097824 */ /* 0x000fc800078e0206 */
[----:B------:R-:W-:-:S05]  /*0600*/  VIADD R3, R9, 0xffffffff ;  /* 0xffffffff09037836 */ /* 0x000fca0000000000 */
[----:B------:R-:W-:-:S13]  /*0610*/  ISETP.GE.U32.AND P0, PT, R3, 0xfe, PT ;  /* 0x000000fe0300780c */ /* 0x000fda0003f06070 */
[----:B------:R-:W-:Y:S05]  /*0620*/  @!P0 BRA `(.L_x_10) ;  /* 0x0000000000808947 */ /* 0x000fea0003800000 */
[----:B------:R-:W-:-:S13]  /*0630*/  ISETP.GT.AND P0, PT, R9, 0xfe, PT ;  /* 0x000000fe0900780c */ /* 0x000fda0003f04270 */
[----:B------:R-:W-:Y:S05]  /*0640*/  @P0 BRA `(.L_x_11) ;  /* 0x00000000006c0947 */ /* 0x000fea0003800000 */
[----:B------:R-:W-:-:S13]  /*0650*/  ISETP.GE.AND P0, PT, R9, 0x1, PT ;  /* 0x000000010900780c */ /* 0x000fda0003f06270 */
[----:B------:R-:W-:Y:S05]  /*0660*/  @P0 BRA `(.L_x_12) ;  /* 0x0000000000740947 */ /* 0x000fea0003800000 */
[----:B------:R-:W-:Y:S02]  /*0670*/  ISETP.GE.AND P0, PT, R9, -0x18, PT ;  /* 0xffffffe80900780c */ /* 0x000fe40003f06270 */
[----:B------:R-:W-:-:S11]  /*0680*/  LOP3.LUT R0, R0, 0x80000000, RZ, 0xc0, !PT ;  /* 0x8000000000007812 */ /* 0x000fd600078ec0ff */
[----:B------:R-:W-:Y:S05]  /*0690*/  @!P0 BRA `(.L_x_12) ;  /* 0x0000000000688947 */ /* 0x000fea0003800000 */
[CCC-:B------:R-:W-:Y:S01]  /*06a0*/  FFMA.RZ R3, R10.reuse, R8.reuse, R7.reuse ;  /* 0x000000080a037223 */ /* 0x1c0fe2000000c007 */
[CCC-:B------:R-:W-:Y:S01]  /*06b0*/  FFMA.RM R6, R10.reuse, R8.reuse, R7.reuse ;  /* 0x000000080a067223 */ /* 0x1c0fe20000004007 */
[C---:B------:R-:W-:Y:S02]  /*06c0*/  ISETP.NE.AND P2, PT, R9.reuse, RZ, PT ;  /* 0x000000ff0900720c */ /* 0x040fe40003f45270 */
[----:B------:R-:W-:Y:S02]  /*06d0*/  ISETP.NE.AND P1, PT, R9, RZ, PT ;  /* 0x000000ff0900720c */ /* 0x000fe40003f25270 */
[----:B------:R-:W-:Y:S01]  /*06e0*/  LOP3.LUT R5, R3, 0x7fffff, RZ, 0xc0, !PT ;  /* 0x007fffff03057812 */ /* 0x000fe200078ec0ff */
[----:B------:R-:W-:Y:S01]  /*06f0*/  FFMA.RP R3, R10, R8, R7 ;  /* 0x000000080a037223 */ /* 0x000fe20000008007 */
[----:B------:R-:W-:Y:S02]  /*0700*/  VIADD R8, R9, 0x20 ;  /* 0x0000002009087836 */ /* 0x000fe40000000000 */
[----:B------:R-:W-:Y:S01]  /*0710*/  LOP3.LUT R5, R5, 0x800000, RZ, 0xfc, !PT ;  /* 0x0080000005057812 */ /* 0x000fe200078efcff */
[----:B------:R-:W-:Y:S01]  /*0720*/  IMAD.MOV R7, RZ, RZ, -R9 ;  /* 0x000000ffff077224 */ /* 0x000fe200078e0a09 */
[----:B------:R-:W-:-:S02]  /*0730*/  FSETP.NEU.FTZ.AND P0, PT, R3, R6, PT ;  /* 0x000000060300720b */ /* 0x000fc40003f1d000 */
[----:B------:R-:W-:Y:S02]  /*0740*/  SHF.L.U32 R8, R5, R8, RZ ;  /* 0x0000000805087219 */ /* 0x000fe400000006ff */
[----:B------:R-:W-:Y:S02]  /*0750*/  SEL R6, R7, RZ, P2 ;  /* 0x000000ff07067207 */ /* 0x000fe40001000000 */
[----:B------:R-:W-:Y:S02]  /*0760*/  ISETP.NE.AND P1, PT, R8, RZ, P1 ;  /* 0x000000ff0800720c */ /* 0x000fe40000f25270 */
[----:B------:R-:W-:Y:S02]  /*0770*/  SHF.R.U32.HI R6, RZ, R6, R5 ;  /* 0x00000006ff067219 */ /* 0x000fe40000011605 */
[----:B------:R-:W-:Y:S02]  /*0780*/  PLOP3.LUT P0, PT, P0, P1, PT, 0xf8, 0x8f ;  /* 0x00000000008f781c */ /* 0x000fe40000703f70 */
[----:B------:R-:W-:-:S02]  /*0790*/  SHF.R.U32.HI R8, RZ, 0x1, R6 ;  /* 0x00000001ff087819 */ /* 0x000fc40000011606 */
[----:B------:R-:W-:-:S04]  /*07a0*/  SEL R3, RZ, 0x1, !P0 ;  /* 0x00000001ff037807 */ /* 0x000fc80004000000 */
[----:B------:R-:W-:-:S04]  /*07b0*/  LOP3.LUT R3, R3, 0x1, R8, 0xf8, !PT ;  /* 0x0000000103037812 */ /* 0x000fc800078ef808 */
[----:B------:R-:W-:-:S05]  /*07c0*/  LOP3.LUT R3, R3, R6, RZ, 0xc0, !PT ;  /* 0x0000000603037212 */ /* 0x000fca00078ec0ff */
[----:B------:R-:W-:-:S05]  /*07d0*/  IMAD.IADD R3, R8, 0x1, R3 ;  /* 0x0000000108037824 */ /* 0x000fca00078e0203 */
[----:B------:R-:W-:Y:S01]  /*07e0*/  LOP3.LUT R0, R3, R0, RZ, 0xfc, !PT ;  /* 0x0000000003007212 */ /* 0x000fe200078efcff */
[----:B------:R-:W-:Y:S06]  /*07f0*/  BRA `(.L_x_12) ;  /* 0x0000000000107947 */ /* 0x000fec0003800000 */
.L_x_11:
[----:B------:R-:W-:-:S04]  /*0800*/  LOP3.LUT R0, R0, 0x80000000, RZ, 0xc0, !PT ;  /* 0x8000000000007812 */ /* 0x000fc800078ec0ff */
[----:B------:R-:W-:Y:S01]  /*0810*/  LOP3.LUT R0, R0, 0x7f800000, RZ, 0xfc, !PT ;  /* 0x7f80000000007812 */ /* 0x000fe200078efcff */
[----:B------:R-:W-:Y:S06]  /*0820*/  BRA `(.L_x_12) ;  /* 0x0000000000047947 */ /* 0x000fec0003800000 */
.L_x_10:
[----:B------:R-:W-:-:S07]  /*0830*/  IMAD R0, R6, 0x800000, R0 ;  /* 0x0080000006007824 */ /* 0x000fce00078e0200 */
.L_x_12:
[----:B------:R-:W-:Y:S05]  /*0840*/  BSYNC.RECONVERGENT B2 ;  /* 0x0000000000027941 */ /* 0x000fea0003800200 */
.L_x_9:
[----:B------:R-:W-:Y:S05]  /*0850*/  BRA `(.L_x_13) ;  /* 0x0000000000207947 */ /* 0x000fea0003800000 */
.L_x_8:
[----:B------:R-:W-:-:S04]  /*0860*/  LOP3.LUT R0, R8, 0x80000000, R7, 0x48, !PT ;  /* 0x8000000008007812 */ /* 0x000fc800078e4807 */
[----:B------:R-:W-:Y:S01]  /*0870*/  LOP3.LUT R0, R0, 0x7f800000, RZ, 0xfc, !PT ;  /* 0x7f80000000007812 */ /* 0x000fe200078efcff */
[----:B------:R-:W-:Y:S06]  /*0880*/  BRA `(.L_x_13) ;  /* 0x0000000000147947 */ /* 0x000fec0003800000 */
.L_x_7:
[----:B------:R-:W-:Y:S01]  /*0890*/  LOP3.LUT R0, R8, 0x80000000, R7, 0x48, !PT ;  /* 0x8000000008007812 */ /* 0x000fe200078e4807 */
[----:B------:R-:W-:Y:S06]  /*08a0*/  BRA `(.L_x_13) ;  /* 0x00000000000c7947 */ /* 0x000fec0003800000 */
.L_x_6:
[----:B------:R-:W0:Y:S01]  /*08b0*/  MUFU.RSQ R0, -QNAN ;  /* 0xffc0000000007908 */ /* 0x000e220000001400 */
[----:B------:R-:W-:Y:S05]  /*08c0*/  BRA `(.L_x_13) ;  /* 0x0000000000047947 */ /* 0x000fea0003800000 */
.L_x_5:
[----:B------:R-:W-:-:S07]  /*08d0*/  FADD.FTZ R0, R0, R3 ;  /* 0x0000000300007221 */ /* 0x000fce0000010000 */
.L_x_13:
[----:B------:R-:W-:Y:S05]  /*08e0*/  BSYNC.RECONVERGENT B1 ;  /* 0x0000000000017941 */ /* 0x000fea0003800200 */
.L_x_3:
[----:B------:R-:W-:-:S04]  /*08f0*/  IMAD.MOV.U32 R5, RZ, RZ, 0x0 ;  /* 0x00000000ff057424 */ /* 0x000fc800078e00ff */
[----:B0-----:R-:W-:Y:S05]  /*0900*/  RET.REL.NODEC R4 `(_Z15quantize_kernelPK6__halfPafi) ;  /* 0xfffffff404bc7950 */ /* 0x001fea0003c3ffff */
.L_x_14:
        /* <DEDUP_REMOVED lines=15> */
.L_x_17:


//--------------------- .text._Z19find_abs_max_kernelPK6__halfPfi --------------------------
	.section	.text._Z19find_abs_max_kernelPK6__halfPfi,"ax",@progbits
	.align	128
        .global         _Z19find_abs_max_kernelPK6__halfPfi
        .type           _Z19find_abs_max_kernelPK6__halfPfi,@function
        .size           _Z19find_abs_max_kernelPK6__halfPfi,(.L_x_20 - _Z19find_abs_max_kernelPK6__halfPfi)
        .other          _Z19find_abs_max_kernelPK6__halfPfi,@"STO_CUDA_ENTRY STV_DEFAULT"
_Z19find_abs_max_kernelPK6__halfPfi:
.text._Z19find_abs_max_kernelPK6__halfPfi:
        /* <DEDUP_REMOVED lines=9> */
[----:B------:R-:W1:Y:S01]  /*0090*/  LDCU.64 UR4, c[0x0][0x358] ;  /* 0x00006b00ff0477ac */ /* 0x000e620008000a00 */
[----:B0-----:R-:W-:-:S06]  /*00a0*/  IMAD.WIDE R2, R5, 0x2, R2 ;  /* 0x0000000205027825 */ /* 0x001fcc00078e0202 */
[----:B-1----:R-:W2:Y:S02]  /*00b0*/  LDG.E.U16 R2, desc[UR4][R2.64] ;  /* 0x0000000402027981 */ /* 0x002ea4000c1e1500 */
[----:B--2---:R-:W-:-:S05]  /*00c0*/  HADD2.F32 R5, -RZ, R2.H0_H0 ;  /* 0x20000002ff057230 */ /* 0x004fca0000004100 */
[----:B------:R-:W-:-:S13]  /*00d0*/  FSETP.GT.AND P0, PT, |R5|, RZ, PT ;  /* 0x000000ff0500720b */ /* 0x000fda0003f04200 */
[----:B------:R-:W-:Y:S05]  /*00e0*/  @!P0 EXIT ;  /* 0x000000000000894d */ /* 0x000fea0003800000 */
[----:B------:R-:W0:Y:S02]  /*00f0*/  LDC.64 R2, c[0x0][0x388] ;  /* 0x0000e200ff027b82 */ /* 0x000e240000000a00 */
[----:B0-----:R0:W5:Y:S02]  /*0100*/  LDG.E R6, desc[UR4][R2.64] ;  /* 0x0000000402067981 */ /* 0x001164000c1e1900 */
.L_x_15:
[----:B-----5:R-:W-:Y:S01]  /*0110*/  FMNMX R7, |R5|, R6, !PT ;  /* 0x0000000605077209 */ /* 0x020fe20007800200 */
[----:B------:R-:W-:Y:S05]  /*0120*/  YIELD ;  /* 0x0000000000007946 */ /* 0x000fea0003800000 */
[----:B------:R-:W2:Y:S02]  /*0130*/  ATOMG.E.CAS.STRONG.GPU PT, R7, [R2], R6, R7 ;  /* 0x00000006020773a9 */ /* 0x000ea400001ee107 */
[-C--:B--2---:R-:W-:Y:S02]  /*0140*/  ISETP.NE.AND P0, PT, R6, R7.reuse, PT ;  /* 0x000000070600720c */ /* 0x084fe40003f05270 */
[----:B------:R-:W-:-:S11]  /*0150*/  MOV R6, R7 ;  /* 0x0000000700067202 */ /* 0x000fd60000000f00 */
[----:B------:R-:W-:Y:S05]  /*0160*/  @P0 BRA `(.L_x_15) ;  /* 0xfffffffc00e80947 */ /* 0x000fea000383ffff */
[----:B------:R-:W-:Y:S05]  /*0170*/  EXIT ;  /* 0x000000000000794d */ /* 0x000fea0003800000 */
.L_x_16:
        /* <DEDUP_REMOVED lines=16> */
.L_x_20:


//--------------------- .nv.shared.reserved.0     --------------------------
	.section	.nv.shared.reserved.0,"aw",@nobits
	.weak		__nv_reservedSMEM_offset_0_alias
	.size		__nv_reservedSMEM_offset_0_alias, 0, 64
	.other		__nv_reservedSMEM_offset_0_alias,@"STO_CUDA_RESERVED_SHARED STV_DEFAULT"
__nv_reservedSMEM_offset_0_alias:
	.zero		0
	.zero		64


//--------------------- .nv.constant0._Z17dequantize_kernelPKaP6__halffi --------------------------
	.section	.nv.constant0._Z17dequantize_kernelPKaP6__halffi,"a",@progbits
	.sectionflags	@""
	.align	4
.nv.constant0._Z17dequantize_kernelPKaP6__halffi:
	.zero		920


//--------------------- .nv.constant0._Z15quantize_kernelPK6__halfPafi --------------------------
	.section	.nv.constant0._Z15quantize_kernelPK6__halfPafi,"a",@progbits
	.sectionflags	@""
	.align	4
.nv.constant0._Z15quantize_kernelPK6__halfPafi:
	.zero		920


//--------------------- .nv.constant0._Z19find_abs_max_kernelPK6__halfPfi --------------------------
	.section	.nv.constant0._Z19find_abs_max_kernelPK6__halfPfi,"a",@progbits
	.sectionflags	@""
	.align	4
.nv.constant0._Z19find_abs_max_kernelPK6__halfPfi:
	.zero		916


//--------------------- SYMBOLS --------------------------

	.type		.nv.reservedSmem.offset0,@object
	.size		.nv.reservedSmem.offset0,0x4
